	.headerflags	@"EF_CUDA_TEXMODE_UNIFIED EF_CUDA_64BIT_ADDRESS EF_CUDA_ACCELERATORS EF_CUDA_SM90 EF_CUDA_VIRTUAL_SM(EF_CUDA_SM90)"
	.elftype	@"ET_EXEC"


//--------------------- .nv.info                  --------------------------
	.section	.nv.info,"",@"SHT_CUDA_INFO"
	.align	4


	//----- nvinfo : EIATTR_REGCOUNT
	.align		4
        /*0000*/ 	.byte	0x04, 0x2f
        /*0002*/ 	.short	(.L_1 - .L_0)
	.align		4
.L_0:
        /*0004*/ 	.word	index@(triton_poi_fused_clone_4)
        /*0008*/ 	.word	0x00000014


	//----- nvinfo : EIATTR_MIN_STACK_SIZE
	.align		4
.L_1:
        /*000c*/ 	.byte	0x04, 0x12
        /*000e*/ 	.short	(.L_3 - .L_2)
	.align		4
.L_2:
        /*0010*/ 	.word	index@(triton_poi_fused_clone_4)
        /*0014*/ 	.word	0x00000000


	//----- nvinfo : EIATTR_FRAME_SIZE
	.align		4
.L_3:
        /*0018*/ 	.byte	0x04, 0x11
        /*001a*/ 	.short	(.L_5 - .L_4)
	.align		4
.L_4:
        /*001c*/ 	.word	index@(triton_poi_fused_clone_4)
        /*0020*/ 	.word	0x00000000


	//----- nvinfo : EIATTR_MIN_STACK_SIZE
	.align		4
.L_5:
        /*0024*/ 	.byte	0x04, 0x12
        /*0026*/ 	.short	(.L_7 - .L_6)
	.align		4
.L_6:
        /*0028*/ 	.word	index@(triton_poi_fused_clone_4)
        /*002c*/ 	.word	0x00000000
.L_7:


//--------------------- .nv.info.triton_poi_fused_clone_4 --------------------------
	.section	.nv.info.triton_poi_fused_clone_4,"",@"SHT_CUDA_INFO"
	.sectionflags	@""
	.align	4


	//----- nvinfo : EIATTR_CUDA_API_VERSION
	.align		4
        /*0000*/ 	.byte	0x04, 0x37
        /*0002*/ 	.short	(.L_9 - .L_8)
.L_8:
        /*0004*/ 	.word	0x0000007c


	//----- nvinfo : EIATTR_KPARAM_INFO
	.align		4
.L_9:
        /*0008*/ 	.byte	0x04, 0x17
        /*000a*/ 	.short	(.L_11 - .L_10)
.L_10:
        /*000c*/ 	.word	0x00000000
        /*0010*/ 	.short	0x0003
        /*0012*/ 	.short	0x0018
        /*0014*/ 	.byte	0x00, 0xf0, 0x11, 0x00


	//----- nvinfo : EIATTR_KPARAM_INFO
	.align		4
.L_11:
        /*0018*/ 	.byte	0x04, 0x17
        /*001a*/ 	.short	(.L_13 - .L_12)
.L_12:
        /*001c*/ 	.word	0x00000000
        /*0020*/ 	.short	0x0002
        /*0022*/ 	.short	0x0010
        /*0024*/ 	.byte	0x00, 0xf4, 0x21, 0x00


	//----- nvinfo : EIATTR_KPARAM_INFO
	.align		4
.L_13:
        /*0028*/ 	.byte	0x04, 0x17
        /*002a*/ 	.short	(.L_15 - .L_14)
.L_14:
        /*002c*/ 	.word	0x00000000
        /*0030*/ 	.short	0x0001
        /*0032*/ 	.short	0x0008
        /*0034*/ 	.byte	0x00, 0xf4, 0x21, 0x00


	//----- nvinfo : EIATTR_KPARAM_INFO
	.align		4
.L_15:
        /*0038*/ 	.byte	0x04, 0x17
        /*003a*/ 	.short	(.L_17 - .L_16)
.L_16:
        /*003c*/ 	.word	0x00000000
        /*0040*/ 	.short	0x0000
        /*0042*/ 	.short	0x0000
        /*0044*/ 	.byte	0x00, 0xf4, 0x21, 0x00


	//----- nvinfo : EIATTR_SPARSE_MMA_MASK
	.align		4
.L_17:
        /*0048*/ 	.byte	0x03, 0x50
        /*004a*/ 	.short	0x0000


	//----- nvinfo : EIATTR_MAXREG_COUNT
	.align		4
        /*004c*/ 	.byte	0x03, 0x1b
        /*004e*/ 	.short	0x00ff


	//----- nvinfo : EIATTR_EXIT_INSTR_OFFSETS
	.align		4
        /*0050*/ 	.byte	0x04, 0x1c
        /*0052*/ 	.short	(.L_19 - .L_18)


	//   ....[0]....
.L_18:
        /*0054*/ 	.word	0x00000340


	//----- nvinfo : EIATTR_REQNTID
	.align		4
.L_19:
        /*0058*/ 	.byte	0x04, 0x10
        /*005a*/ 	.short	(.L_21 - .L_20)
.L_20:
        /*005c*/ 	.word	0x00000100
        /*0060*/ 	.word	0x00000001
        /*0064*/ 	.word	0x00000001


	//----- nvinfo : EIATTR_CBANK_PARAM_SIZE
	.align		4
.L_21:
        /*0068*/ 	.byte	0x03, 0x19
        /*006a*/ 	.short	0x001c


	//----- nvinfo : EIATTR_PARAM_CBANK
	.align		4
        /*006c*/ 	.byte	0x04, 0x0a
        /*006e*/ 	.short	(.L_23 - .L_22)
	.align		4
.L_22:
        /*0070*/ 	.word	index@(.nv.constant0.triton_poi_fused_clone_4)
        /*0074*/ 	.short	0x0210
        /*0076*/ 	.short	0x001c


	//----- nvinfo : EIATTR_SW_WAR
	.align		4
.L_23:
        /*0078*/ 	.byte	0x04, 0x36
        /*007a*/ 	.short	(.L_25 - .L_24)
.L_24:
        /*007c*/ 	.word	0x00000008
.L_25:


//--------------------- .nv.callgraph             --------------------------
	.section	.nv.callgraph,"",@"SHT_CUDA_CALLGRAPH"
	.align	4
	.sectionentsize	8
	.align		4
        /*0000*/ 	.word	0x00000000
	.align		4
        /*0004*/ 	.word	0xffffffff
	.align		4
        /*0008*/ 	.word	0x00000000
	.align		4
        /*000c*/ 	.word	0xfffffffe
	.align		4
        /*0010*/ 	.word	0x00000000
	.align		4
        /*0014*/ 	.word	0xfffffffd
	.align		4
        /*0018*/ 	.word	0x00000000
	.align		4
        /*001c*/ 	.word	0xfffffffc


//--------------------- .text.triton_poi_fused_clone_4 --------------------------
	.section	.text.triton_poi_fused_clone_4,"ax",@progbits
	.align	128
        .global         triton_poi_fused_clone_4
        .type           triton_poi_fused_clone_4,@function
        .size           triton_poi_fused_clone_4,(.L_x_1 - triton_poi_fused_clone_4)
        .other          triton_poi_fused_clone_4,@"STO_CUDA_ENTRY STV_DEFAULT"
triton_poi_fused_clone_4:
.text.triton_poi_fused_clone_4:
[----:B------:R-:W-:Y:S01]  /*0000*/  LDC R1, c[0x0][0x28] ;  /* 0x00000a00ff017b82 */ /* 0x000fe20000000800 */
[----:B------:R-:W1:Y:S01]  /*0010*/  S2R R0, SR_TID.X ;  /* 0x0000000000007919 */ /* 0x000e620000002100 */
[----:B------:R-:W-:Y:S01]  /*0020*/  HFMA2.MMA R2, -RZ, RZ, 0, 0 ;  /* 0x00000000ff027435 */ /* 0x000fe200000001ff */
[----:B------:R-:W-:-:S05]  /*0030*/  MOV R6, RZ ;  /* 0x000000ff00067202 */ /* 0x000fca0000000f00 */
[----:B------:R-:W2:Y:S01]  /*0040*/  LDC.64 R8, c[0x0][0x218] ;  /* 0x00008600ff087b82 */ /* 0x000ea20000000a00 */
[----:B------:R-:W3:Y:S01]  /*0050*/  S2R R3, SR_CTAID.X ;  /* 0x0000000000037919 */ /* 0x000ee20000002500 */
[----:B------:R-:W-:Y:S01]  /*0060*/  IMAD.MOV.U32 R15, RZ, RZ, 0x1f ;  /* 0x0000001fff0f7424 */ /* 0x000fe200078e00ff */
[----:B------:R-:W-:Y:S01]  /*0070*/  ULDC.64 UR4, c[0x0][0x208] ;  /* 0x0000820000047ab9 */ /* 0x000fe20000000a00 */
[----:B-1----:R-:W-:-:S04]  /*0080*/  SHF.L.U32 R0, R0, 0x1, RZ ;  /* 0x0000000100007819 */ /* 0x002fc800000006ff */
[----:B------:R-:W-:-:S05]  /*0090*/  LOP3.LUT R0, R0, 0x1fe, RZ, 0xc0, !PT ;  /* 0x000001fe00007812 */ /* 0x000fca00078ec0ff */
[----:B---3--:R-:W-:-:S04]  /*00a0*/  IMAD R3, R3, 0x200, R0 ;  /* 0x0000020003037824 */ /* 0x008fc800078e0200 */
[----:B------:R-:W-:-:S04]  /*00b0*/  IMAD.HI R10, R3, -0x6db6db6d, R2 ;  /* 0x92492493030a7827 */ /* 0x000fc800078e0202 */
[----:B------:R-:W-:Y:S01]  /*00c0*/  IMAD.HI R4, R3, 0x5397829d, RZ ;  /* 0x5397829d03047827 */ /* 0x000fe200078e02ff */
[----:B------:R-:W-:-:S03]  /*00d0*/  SHF.R.U32.HI R11, RZ, 0x1f, R10 ;  /* 0x0000001fff0b7819 */ /* 0x000fc6000001160a */
[----:B------:R-:W-:Y:S01]  /*00e0*/  VIADD R7, R3, 0x1 ;  /* 0x0000000103077836 */ /* 0x000fe20000000000 */
[----:B------:R-:W-:Y:S01]  /*00f0*/  LEA.HI.SX32 R11, R10, R11, 0x1c ;  /* 0x0000000b0a0b7211 */ /* 0x000fe200078fe2ff */
[----:B------:R-:W-:Y:S01]  /*0100*/  HFMA2.MMA R10, -RZ, RZ, 0, 0 ;  /* 0x00000000ff0a7435 */ /* 0x000fe200000001ff */
[----:B------:R-:W-:Y:S01]  /*0110*/  SHF.R.U32.HI R5, RZ, 0x1f, R4 ;  /* 0x0000001fff057819 */ /* 0x000fe20000011604 */
[----:B------:R-:W-:-:S03]  /*0120*/  IMAD.HI R0, R7, -0x6db6db6d, R6 ;  /* 0x9249249307007827 */ /* 0x000fc600078e0206 */
[----:B------:R-:W-:Y:S01]  /*0130*/  LEA.HI.SX32 R2, R4, R5, 0x18 ;  /* 0x0000000504027211 */ /* 0x000fe200078fc2ff */
[C---:B------:R-:W-:Y:S01]  /*0140*/  IMAD R17, R11.reuse, -0x1c, R3 ;  /* 0xffffffe40b117824 */ /* 0x040fe200078e0203 */
[----:B------:R-:W1:Y:S01]  /*0150*/  LDC.64 R4, c[0x0][0x210] ;  /* 0x00008400ff047b82 */ /* 0x000e620000000a00 */
[----:B------:R-:W-:Y:S02]  /*0160*/  SHF.R.U32.HI R13, RZ, 0x1f, R0 ;  /* 0x0000001fff0d7819 */ /* 0x000fe40000011600 */
[----:B------:R-:W-:Y:S02]  /*0170*/  IMAD.HI R10, R11, -0x6db6db6d, R10 ;  /* 0x924924930b0a7827 */ /* 0x000fe400078e020a */
[----:B------:R-:W-:Y:S02]  /*0180*/  LEA.HI.SX32 R13, R0, R13, 0x1c ;  /* 0x0000000d000d7211 */ /* 0x000fe400078fe2ff */
[----:B------:R-:W-:Y:S01]  /*0190*/  IMAD R6, R2, 0x384, R15 ;  /* 0x0000038402067824 */ /* 0x000fe200078e020f */
[----:B------:R-:W-:-:S02]  /*01a0*/  SHF.R.U32.HI R15, RZ, 0x1f, R10 ;  /* 0x0000001fff0f7819 */ /* 0x000fc4000001160a */
[----:B------:R-:W-:Y:S01]  /*01b0*/  LEA.HI R0, R2, R2, RZ, 0x8 ;  /* 0x0000000202007211 */ /* 0x000fe200078f40ff */
[----:B------:R-:W-:Y:S01]  /*01c0*/  IMAD R13, R13, -0x1c, R7 ;  /* 0xffffffe40d0d7824 */ /* 0x000fe200078e0207 */
[----:B------:R-:W-:Y:S02]  /*01d0*/  LEA.HI.SX32 R15, R10, R15, 0x1c ;  /* 0x0000000f0a0f7211 */ /* 0x000fe400078fe2ff */
[----:B------:R-:W-:Y:S01]  /*01e0*/  LOP3.LUT R7, R0, 0xffffff00, RZ, 0xc0, !PT ;  /* 0xffffff0000077812 */ /* 0x000fe200078ec0ff */
[----:B------:R-:W-:Y:S01]  /*01f0*/  IMAD.IADD R0, R6, 0x1, R17 ;  /* 0x0000000106007824 */ /* 0x000fe200078e0211 */
[----:B------:R-:W-:Y:S01]  /*0200*/  IADD3 R6, R13, R6, RZ ;  /* 0x000000060d067210 */ /* 0x000fe20007ffe0ff */
[----:B------:R-:W-:Y:S01]  /*0210*/  IMAD R15, R15, -0x1c, R11 ;  /* 0xffffffe40f0f7824 */ /* 0x000fe200078e020b */
[----:B------:R-:W-:-:S03]  /*0220*/  IADD3 R7, R2, -R7, RZ ;  /* 0x8000000702077210 */ /* 0x000fc60007ffe0ff */
[C---:B------:R-:W-:Y:S02]  /*0230*/  IMAD R11, R15.reuse, 0x1e, R0 ;  /* 0x0000001e0f0b7824 */ /* 0x040fe400078e0200 */
[----:B------:R-:W-:Y:S02]  /*0240*/  IMAD R15, R15, 0x1e, R6 ;  /* 0x0000001e0f0f7824 */ /* 0x000fe400078e0206 */
[----:B--2---:R-:W-:-:S04]  /*0250*/  IMAD.WIDE R8, R7, 0x4, R8 ;  /* 0x0000000407087825 */ /* 0x004fc800078e0208 */
[--C-:B-1----:R-:W-:Y:S02]  /*0260*/  IMAD.WIDE R6, R11, 0x4, R4.reuse ;  /* 0x000000040b067825 */ /* 0x102fe400078e0204 */
[----:B------:R-:W2:Y:S01]  /*0270*/  LDG.E.EL R9, desc[UR4][R8.64] ;  /* 0x0000000408097981 */ /* 0x000ea2000c2e1900 */
[----:B------:R-:W1:Y:S01]  /*0280*/  LDC.64 R10, c[0x0][0x220] ;  /* 0x00008800ff0a7b82 */ /* 0x000e620000000a00 */
[----:B------:R-:W-:Y:S02]  /*0290*/  IMAD.WIDE R4, R15, 0x4, R4 ;  /* 0x000000040f047825 */ /* 0x000fe400078e0204 */
[----:B------:R-:W2:Y:S04]  /*02a0*/  LDG.E R6, desc[UR4][R6.64] ;  /* 0x0000000406067981 */ /* 0x000ea8000c1e1900 */
[----:B------:R-:W3:Y:S01]  /*02b0*/  LDG.E R4, desc[UR4][R4.64] ;  /* 0x0000000404047981 */ /* 0x000ee2000c1e1900 */
[----:B-1----:R-:W-:-:S04]  /*02c0*/  IMAD.WIDE R2, R3, 0x4, R10 ;  /* 0x0000000403027825 */ /* 0x002fc800078e020a */
[C-C-:B--2---:R-:W-:Y:S01]  /*02d0*/  FADD R0, R6.reuse, R9.reuse ;  /* 0x0000000906007221 */ /* 0x144fe20000000000 */
[-C--:B------:R-:W-:Y:S01]  /*02e0*/  FSETP.GEU.AND P0, PT, R6, -R9.reuse, PT ;  /* 0x800000090600720b */ /* 0x080fe20003f0e000 */
[C---:B---3--:R-:W-:Y:S01]  /*02f0*/  FADD R12, R4.reuse, R9 ;  /* 0x00000009040c7221 */ /* 0x048fe20000000000 */
[----:B------:R-:W-:Y:S02]  /*0300*/  FSETP.GEU.AND P1, PT, R4, -R9, PT ;  /* 0x800000090400720b */ /* 0x000fe40003f2e000 */
[----:B------:R-:W-:Y:S02]  /*0310*/  FSEL R10, R0, RZ, P0 ;  /* 0x000000ff000a7208 */ /* 0x000fe40000000000 */
[----:B------:R-:W-:-:S05]  /*0320*/  FSEL R11, R12, RZ, P1 ;  /* 0x000000ff0c0b7208 */ /* 0x000fca0000800000 */
[----:B------:R-:W-:Y:S01]  /*0330*/  STG.E.64 desc[UR4][R2.64], R10 ;  /* 0x0000000a02007986 */ /* 0x000fe2000c101b04 */
[----:B------:R-:W-:Y:S05]  /*0340*/  EXIT ;  /* 0x000000000000794d */ /* 0x000fea0003800000 */
.L_x_0:
[----:B------:R-:W-:-:S00]  /*0350*/  BRA `(.L_x_0) ;  /* 0xfffffffc00fc7947 */ /* 0x000fc0000383ffff */
[----:B------:R-:W-:-:S00]  /*0360*/  NOP ;  /* 0x0000000000007918 */ /* 0x000fc00000000000 */
        /* <DEDUP_REMOVED lines=9> */
.L_x_1:


//--------------------- .nv.constant0.triton_poi_fused_clone_4 --------------------------
	.section	.nv.constant0.triton_poi_fused_clone_4,"a",@progbits
	.sectionflags	@""
	.align	4
.nv.constant0.triton_poi_fused_clone_4:
	.zero		556
